//
// Generated by NVIDIA NVVM Compiler
//
// Compiler Build ID: CL-36424714
// Cuda compilation tools, release 13.0, V13.0.88
// Based on NVVM 20.0.0
//

.version 9.0
.target sm_100
.address_size 64

	// .globl	_Z20linear_layer_forwardPfS_S_S_fi

.visible .entry _Z20linear_layer_forwardPfS_S_S_fi(
	.param .u64 .ptr .align 1 _Z20linear_layer_forwardPfS_S_S_fi_param_0,
	.param .u64 .ptr .align 1 _Z20linear_layer_forwardPfS_S_S_fi_param_1,
	.param .u64 .ptr .align 1 _Z20linear_layer_forwardPfS_S_S_fi_param_2,
	.param .u64 .ptr .align 1 _Z20linear_layer_forwardPfS_S_S_fi_param_3,
	.param .f32 _Z20linear_layer_forwardPfS_S_S_fi_param_4,
	.param .u32 _Z20linear_layer_forwardPfS_S_S_fi_param_5
)
{
	.reg .pred 	%p<2>;
	.reg .b32 	%r<6>;
	.reg .b32 	%f<5>;
	.reg .b64 	%rd<14>;

	ld.param.u64 	%rd1, [_Z20linear_layer_forwardPfS_S_S_fi_param_0];
	ld.param.u64 	%rd2, [_Z20linear_layer_forwardPfS_S_S_fi_param_1];
	ld.param.u64 	%rd3, [_Z20linear_layer_forwardPfS_S_S_fi_param_2];
	ld.param.u64 	%rd4, [_Z20linear_layer_forwardPfS_S_S_fi_param_3];
	ld.param.u32 	%r2, [_Z20linear_layer_forwardPfS_S_S_fi_param_5];
	mov.u32 	%r3, %ntid.x;
	mov.u32 	%r4, %ctaid.x;
	mov.u32 	%r5, %tid.x;
	mad.lo.s32 	%r1, %r3, %r4, %r5;
	setp.ge.s32 	%p1, %r1, %r2;
	@%p1 bra 	$L__BB0_2;
	cvta.to.global.u64 	%rd5, %rd2;
	cvta.to.global.u64 	%rd6, %rd1;
	cvta.to.global.u64 	%rd7, %rd3;
	cvta.to.global.u64 	%rd8, %rd4;
	mul.wide.s32 	%rd9, %r1, 4;
	add.s64 	%rd10, %rd5, %rd9;
	ld.global.f32 	%f1, [%rd10];
	add.s64 	%rd11, %rd6, %rd9;
	ld.global.f32 	%f2, [%rd11];
	add.s64 	%rd12, %rd7, %rd9;
	ld.global.f32 	%f3, [%rd12];
	fma.rn.f32 	%f4, %f1, %f2, %f3;
	add.s64 	%rd13, %rd8, %rd9;
	st.global.f32 	[%rd13], %f4;
$L__BB0_2:
	ret;

}


// ===== COMPILED SASS (sm_100) =====

	.target	sm_100

	.elftype	@"ET_EXEC"


//--------------------- .note.nv.tkinfo           --------------------------
	.section	.note.nv.tkinfo,"",@"SHT_NOTE"
	.sectionflags	@"SHF_NOTE_NV_TKINFO"
	.tkinfo
        /*0018*/ 	.word	0x00000002
        /*0030*/ 	.string	""
        /*0030*/ 	.string	"ptxas"
        /*0030*/ 	.string	"Cuda compilation tools, release 13.0, V13.0.88"
        /*0030*/ 	.string	"Build cuda_13.0.r13.0/compiler.36424714_0"
        /*0030*/ 	.string	"-arch sm_100 -m 64 "



//--------------------- .note.nv.cuinfo           --------------------------
	.section	.note.nv.cuinfo,"",@"SHT_NOTE"
	.sectionflags	@"SHF_NOTE_NV_CUINFO"
        /*0018*/ 	.short	0x0002
        /*001a*/ 	.short	0x0064
        /*001c*/ 	.short	0x0082
	.zero		2


//--------------------- .nv.info                  --------------------------
	.section	.nv.info,"",@"SHT_CUDA_INFO"
	.align	4


	//----- nvinfo : EIATTR_REGCOUNT
	.align		4
        /*0000*/ 	.byte	0x04, 0x2f
        /*0002*/ 	.short	(.L_1 - .L_0)
	.align		4
.L_0:
        /*0004*/ 	.word	index@(_Z20linear_layer_forwardPfS_S_S_fi)
        /*0008*/ 	.word	0x0000000e


	//----- nvinfo : EIATTR_FRAME_SIZE
	.align		4
.L_1:
        /*000c*/ 	.byte	0x04, 0x11
        /*000e*/ 	.short	(.L_3 - .L_2)
	.align		4
.L_2:
        /*0010*/ 	.word	index@(_Z20linear_layer_forwardPfS_S_S_fi)
        /*0014*/ 	.word	0x00000000


	//----- nvinfo : EIATTR_MIN_STACK_SIZE
	.align		4
.L_3:
        /*0018*/ 	.byte	0x04, 0x12
        /*001a*/ 	.short	(.L_5 - .L_4)
	.align		4
.L_4:
        /*001c*/ 	.word	index@(_Z20linear_layer_forwardPfS_S_S_fi)
        /*0020*/ 	.word	0x00000000
.L_5:


//--------------------- .nv.compat                --------------------------
	.section	.nv.compat,"",@"SHT_CUDA_COMPAT_INFO"
	.align	4
        /*0000*/ 	.byte	0x02, 0x09, 0x00, 0x00, 0x02, 0x02, 0x01, 0x00, 0x02, 0x05, 0x05, 0x00, 0x03, 0x07, 0x01, 0x01
        /*0010*/ 	.byte	0x02, 0x03, 0x00, 0x00, 0x02, 0x06, 0x01, 0x00, 0x04, 0x0b, 0x08, 0x00, 0x09, 0x00, 0x00, 0x00
        /*0020*/ 	.byte	0x00, 0x00, 0x00, 0x00


//--------------------- .nv.info._Z20linear_layer_forwardPfS_S_S_fi --------------------------
	.section	.nv.info._Z20linear_layer_forwardPfS_S_S_fi,"",@"SHT_CUDA_INFO"
	.sectionflags	@""
	.align	4


	//----- nvinfo : EIATTR_CUDA_API_VERSION
	.align		4
        /*0000*/ 	.byte	0x04, 0x37
        /*0002*/ 	.short	(.L_7 - .L_6)
.L_6:
        /*0004*/ 	.word	0x00000082


	//----- nvinfo : EIATTR_KPARAM_INFO
	.align		4
.L_7:
        /*0008*/ 	.byte	0x04, 0x17
        /*000a*/ 	.short	(.L_9 - .L_8)
.L_8:
        /*000c*/ 	.word	0x00000000
        /*0010*/ 	.short	0x0005
        /*0012*/ 	.short	0x0024
        /*0014*/ 	.byte	0x00, 0xf0, 0x11, 0x00


	//----- nvinfo : EIATTR_KPARAM_INFO
	.align		4
.L_9:
        /*0018*/ 	.byte	0x04, 0x17
        /*001a*/ 	.short	(.L_11 - .L_10)
.L_10:
        /*001c*/ 	.word	0x00000000
        /*0020*/ 	.short	0x0004
        /*0022*/ 	.short	0x0020
        /*0024*/ 	.byte	0x00, 0xf0, 0x11, 0x00


	//----- nvinfo : EIATTR_KPARAM_INFO
	.align		4
.L_11:
        /*0028*/ 	.byte	0x04, 0x17
        /*002a*/ 	.short	(.L_13 - .L_12)
.L_12:
        /*002c*/ 	.word	0x00000000
        /*0030*/ 	.short	0x0003
        /*0032*/ 	.short	0x0018
        /*0034*/ 	.byte	0x00, 0xf5, 0x21, 0x00


	//----- nvinfo : EIATTR_KPARAM_INFO
	.align		4
.L_13:
        /*0038*/ 	.byte	0x04, 0x17
        /*003a*/ 	.short	(.L_15 - .L_14)
.L_14:
        /*003c*/ 	.word	0x00000000
        /*0040*/ 	.short	0x0002
        /*0042*/ 	.short	0x0010
        /*0044*/ 	.byte	0x00, 0xf5, 0x21, 0x00


	//----- nvinfo : EIATTR_KPARAM_INFO
	.align		4
.L_15:
        /*0048*/ 	.byte	0x04, 0x17
        /*004a*/ 	.short	(.L_17 - .L_16)
.L_16:
        /*004c*/ 	.word	0x00000000
        /*0050*/ 	.short	0x0001
        /*0052*/ 	.short	0x0008
        /*0054*/ 	.byte	0x00, 0xf5, 0x21, 0x00


	//----- nvinfo : EIATTR_KPARAM_INFO
	.align		4
.L_17:
        /*0058*/ 	.byte	0x04, 0x17
        /*005a*/ 	.short	(.L_19 - .L_18)
.L_18:
        /*005c*/ 	.word	0x00000000
        /*0060*/ 	.short	0x0000
        /*0062*/ 	.short	0x0000
        /*0064*/ 	.byte	0x00, 0xf5, 0x21, 0x00


	//----- nvinfo : EIATTR_SPARSE_MMA_MASK
	.align		4
.L_19:
        /*0068*/ 	.byte	0x03, 0x50
        /*006a*/ 	.short	0x0000


	//----- nvinfo : EIATTR_MAXREG_COUNT
	.align		4
        /*006c*/ 	.byte	0x03, 0x1b
        /*006e*/ 	.short	0x00ff


	//----- nvinfo : EIATTR_MERCURY_ISA_VERSION
	.align		4
        /*0070*/ 	.byte	0x03, 0x5f
        /*0072*/ 	.short	0x0101


	//----- nvinfo : EIATTR_VRC_CTA_INIT_COUNT
	.align		4
        /*0074*/ 	.byte	0x02, 0x4a
	.zero		1
	.zero		1


	//----- nvinfo : EIATTR_EXIT_INSTR_OFFSETS
	.align		4
        /*0078*/ 	.byte	0x04, 0x1c
        /*007a*/ 	.short	(.L_21 - .L_20)


	//   ....[0]....
.L_20:
        /*007c*/ 	.word	0x00000070


	//   ....[1]....
        /*0080*/ 	.word	0x00000160


	//----- nvinfo : EIATTR_CBANK_PARAM_SIZE
	.align		4
.L_21:
        /*0084*/ 	.byte	0x03, 0x19
        /*0086*/ 	.short	0x0028


	//----- nvinfo : EIATTR_PARAM_CBANK
	.align		4
        /*0088*/ 	.byte	0x04, 0x0a
        /*008a*/ 	.short	(.L_23 - .L_22)
	.align		4
.L_22:
        /*008c*/ 	.word	index@(.nv.constant0._Z20linear_layer_forwardPfS_S_S_fi)
        /*0090*/ 	.short	0x0380
        /*0092*/ 	.short	0x0028


	//----- nvinfo : EIATTR_SW_WAR
	.align		4
.L_23:
        /*0094*/ 	.byte	0x04, 0x36
        /*0096*/ 	.short	(.L_25 - .L_24)
.L_24:
        /*0098*/ 	.word	0x00000008
.L_25:


//--------------------- .nv.callgraph             --------------------------
	.section	.nv.callgraph,"",@"SHT_CUDA_CALLGRAPH"
	.align	4
	.sectionentsize	8
	.align		4
        /*0000*/ 	.word	0x00000000
	.align		4
        /*0004*/ 	.word	0xffffffff
	.align		4
        /*0008*/ 	.word	0x00000000
	.align		4
        /*000c*/ 	.word	0xfffffffe
	.align		4
        /*0010*/ 	.word	0x00000000
	.align		4
        /*0014*/ 	.word	0xfffffffd
	.align		4
        /*0018*/ 	.word	0x00000000
	.align		4
        /*001c*/ 	.word	0xfffffffc


//--------------------- .text._Z20linear_layer_forwardPfS_S_S_fi --------------------------
	.section	.text._Z20linear_layer_forwardPfS_S_S_fi,"ax",@progbits
	.align	128
        .global         _Z20linear_layer_forwardPfS_S_S_fi
        .type           _Z20linear_layer_forwardPfS_S_S_fi,@function
        .size           _Z20linear_layer_forwardPfS_S_S_fi,(.L_x_1 - _Z20linear_layer_forwardPfS_S_S_fi)
        .other          _Z20linear_layer_forwardPfS_S_S_fi,@"STO_CUDA_ENTRY STV_DEFAULT"
_Z20linear_layer_forwardPfS_S_S_fi:
.text._Z20linear_layer_forwardPfS_S_S_fi:
[----:B------:R-:W-:Y:S01]  /*0000*/  LDC R1, c[0x0][0x37c] ;  /* 0x0000df00ff017b82 */ /* 0x000fe20000000800 */
[----:B------:R-:W0:Y:S01]  /*0010*/  S2R R11, SR_CTAID.X ;  /* 0x00000000000b7919 */ /* 0x000e220000002500 */
[----:B------:R-:W0:Y:S01]  /*0020*/  LDCU UR4, c[0x0][0x360] ;  /* 0x00006c00ff0477ac */ /* 0x000e220008000800 */
[----:B------:R-:W0:Y:S01]  /*0030*/  S2R R0, SR_TID.X ;  /* 0x0000000000007919 */ /* 0x000e220000002100 */
[----:B------:R-:W1:Y:S01]  /*0040*/  LDCU UR5, c[0x0][0x3a4] ;  /* 0x00007480ff0577ac */ /* 0x000e620008000800 */
[----:B0-----:R-:W-:-:S05]  /*0050*/  IMAD R11, R11, UR4, R0 ;  /* 0x000000040b0b7c24 */ /* 0x001fca000f8e0200 */
[----:B-1----:R-:W-:-:S13]  /*0060*/  ISETP.GE.AND P0, PT, R11, UR5, PT ;  /* 0x000000050b007c0c */ /* 0x002fda000bf06270 */
[----:B------:R-:W-:Y:S05]  /*0070*/  @P0 EXIT ;  /* 0x000000000000094d */ /* 0x000fea0003800000 */
[----:B------:R-:W0:Y:S01]  /*0080*/  LDC.64 R2, c[0x0][0x388] ;  /* 0x0000e200ff027b82 */ /* 0x000e220000000a00 */
[----:B------:R-:W1:Y:S07]  /*0090*/  LDCU.64 UR4, c[0x0][0x358] ;  /* 0x00006b00ff0477ac */ /* 0x000e6e0008000a00 */
[----:B------:R-:W2:Y:S08]  /*00a0*/  LDC.64 R4, c[0x0][0x380] ;  /* 0x0000e000ff047b82 */ /* 0x000eb00000000a00 */
[----:B------:R-:W3:Y:S01]  /*00b0*/  LDC.64 R6, c[0x0][0x390] ;  /* 0x0000e400ff067b82 */ /* 0x000ee20000000a00 */
[----:B0-----:R-:W-:-:S07]  /*00c0*/  IMAD.WIDE R2, R11, 0x4, R2 ;  /* 0x000000040b027825 */ /* 0x001fce00078e0202 */
[----:B------:R-:W0:Y:S01]  /*00d0*/  LDC.64 R8, c[0x0][0x398] ;  /* 0x0000e600ff087b82 */ /* 0x000e220000000a00 */
[----:B-1----:R-:W4:Y:S01]  /*00e0*/  LDG.E R2, desc[UR4][R2.64] ;  /* 0x0000000402027981 */ /* 0x002f22000c1e1900 */
[----:B--2---:R-:W-:-:S06]  /*00f0*/  IMAD.WIDE R4, R11, 0x4, R4 ;  /* 0x000000040b047825 */ /* 0x004fcc00078e0204 */
[----:B------:R-:W4:Y:S01]  /*0100*/  LDG.E R5, desc[UR4][R4.64] ;  /* 0x0000000404057981 */ /* 0x000f22000c1e1900 */
[----:B---3--:R-:W-:-:S06]  /*0110*/  IMAD.WIDE R6, R11, 0x4, R6 ;  /* 0x000000040b067825 */ /* 0x008fcc00078e0206 */
[----:B------:R-:W4:Y:S01]  /*0120*/  LDG.E R7, desc[UR4][R6.64] ;  /* 0x0000000406077981 */ /* 0x000f22000c1e1900 */
[----:B0-----:R-:W-:-:S04]  /*0130*/  IMAD.WIDE R8, R11, 0x4, R8 ;  /* 0x000000040b087825 */ /* 0x001fc800078e0208 */
[----:B----4-:R-:W-:-:S05]  /*0140*/  FFMA R11, R2, R5, R7 ;  /* 0x00000005020b7223 */ /* 0x010fca0000000007 */
[----:B------:R-:W-:Y:S01]  /*0150*/  STG.E desc[UR4][R8.64], R11 ;  /* 0x0000000b08007986 */ /* 0x000fe2000c101904 */
[----:B------:R-:W-:Y:S05]  /*0160*/  EXIT ;  /* 0x000000000000794d */ /* 0x000fea0003800000 */
.L_x_0:
[----:B------:R-:W-:-:S00]  /*0170*/  BRA `(.L_x_0) ;  /* 0xfffffffc00fc7947 */ /* 0x000fc0000383ffff */
[----:B------:R-:W-:-:S00]  /*0180*/  NOP ;  /* 0x0000000000007918 */ /* 0x000fc00000000000 */
[----:B------:R-:W-:-:S00]  /*0190*/  NOP ;  /* 0x0000000000007918 */ /* 0x000fc00000000000 */
[----:B------:R-:W-:-:S00]  /*01a0*/  NOP ;  /* 0x0000000000007918 */ /* 0x000fc00000000000 */
[----:B------:R-:W-:-:S00]  /*01b0*/  NOP ;  /* 0x0000000000007918 */ /* 0x000fc00000000000 */
[----:B------:R-:W-:-:S00]  /*01c0*/  NOP ;  /* 0x0000000000007918 */ /* 0x000fc00000000000 */
[----:B------:R-:W-:-:S00]  /*01d0*/  NOP ;  /* 0x0000000000007918 */ /* 0x000fc00000000000 */
[----:B------:R-:W-:-:S00]  /*01e0*/  NOP ;  /* 0x0000000000007918 */ /* 0x000fc00000000000 */
[----:B------:R-:W-:-:S00]  /*01f0*/  NOP ;  /* 0x0000000000007918 */ /* 0x000fc00000000000 */
.L_x_1:


//--------------------- .nv.shared.reserved.0     --------------------------
	.section	.nv.shared.reserved.0,"aw",@nobits
	.weak		__nv_reservedSMEM_offset_0_alias
	.size		__nv_reservedSMEM_offset_0_alias, 0, 64
	.other		__nv_reservedSMEM_offset_0_alias,@"STO_CUDA_RESERVED_SHARED STV_DEFAULT"
__nv_reservedSMEM_offset_0_alias:
	.zero		0
	.zero		64


//--------------------- .nv.constant0._Z20linear_layer_forwardPfS_S_S_fi --------------------------
	.section	.nv.constant0._Z20linear_layer_forwardPfS_S_S_fi,"a",@progbits
	.sectionflags	@""
	.align	4
.nv.constant0._Z20linear_layer_forwardPfS_S_S_fi:
	.zero		936


//--------------------- SYMBOLS --------------------------

	.type		.nv.reservedSmem.offset0,@object
	.size		.nv.reservedSmem.offset0,0x4
